	.headerflags	@"EF_CUDA_TEXMODE_UNIFIED EF_CUDA_64BIT_ADDRESS EF_CUDA_ACCELERATORS EF_CUDA_SM90 EF_CUDA_VIRTUAL_SM(EF_CUDA_SM90)"
	.elftype	@"ET_EXEC"


//--------------------- .nv.info                  --------------------------
	.section	.nv.info,"",@"SHT_CUDA_INFO"
	.align	4


	//----- nvinfo : EIATTR_REGCOUNT
	.align		4
        /*0000*/ 	.byte	0x04, 0x2f
        /*0002*/ 	.short	(.L_3 - .L_2)
	.align		4
.L_2:
        /*0004*/ 	.word	index@(triton_poi_fused__native_batch_norm_legit_no_training_cat_relu_62)
        /*0008*/ 	.word	0x0000001a


	//----- nvinfo : EIATTR_MIN_STACK_SIZE
	.align		4
.L_3:
        /*000c*/ 	.byte	0x04, 0x12
        /*000e*/ 	.short	(.L_5 - .L_4)
	.align		4
.L_4:
        /*0010*/ 	.word	index@(triton_poi_fused__native_batch_norm_legit_no_training_cat_relu_62)
        /*0014*/ 	.word	0x00000000


	//----- nvinfo : EIATTR_FRAME_SIZE
	.align		4
.L_5:
        /*0018*/ 	.byte	0x04, 0x11
        /*001a*/ 	.short	(.L_7 - .L_6)
	.align		4
.L_6:
        /*001c*/ 	.word	index@(triton_poi_fused__native_batch_norm_legit_no_training_cat_relu_62)
        /*0020*/ 	.word	0x00000000


	//----- nvinfo : EIATTR_MIN_STACK_SIZE
	.align		4
.L_7:
        /*0024*/ 	.byte	0x04, 0x12
        /*0026*/ 	.short	(.L_9 - .L_8)
	.align		4
.L_8:
        /*0028*/ 	.word	index@(triton_poi_fused__native_batch_norm_legit_no_training_cat_relu_62)
        /*002c*/ 	.word	0x00000000
.L_9:


//--------------------- .nv.info.triton_poi_fused__native_batch_norm_legit_no_training_cat_relu_62 --------------------------
	.section	.nv.info.triton_poi_fused__native_batch_norm_legit_no_training_cat_relu_62,"",@"SHT_CUDA_INFO"
	.sectionflags	@""
	.align	4


	//----- nvinfo : EIATTR_CUDA_API_VERSION
	.align		4
        /*0000*/ 	.byte	0x04, 0x37
        /*0002*/ 	.short	(.L_11 - .L_10)
.L_10:
        /*0004*/ 	.word	0x0000007c


	//----- nvinfo : EIATTR_KPARAM_INFO
	.align		4
.L_11:
        /*0008*/ 	.byte	0x04, 0x17
        /*000a*/ 	.short	(.L_13 - .L_12)
.L_12:
        /*000c*/ 	.word	0x00000000
        /*0010*/ 	.short	0x0008
        /*0012*/ 	.short	0x0040
        /*0014*/ 	.byte	0x00, 0xf0, 0x11, 0x00


	//----- nvinfo : EIATTR_KPARAM_INFO
	.align		4
.L_13:
        /*0018*/ 	.byte	0x04, 0x17
        /*001a*/ 	.short	(.L_15 - .L_14)
.L_14:
        /*001c*/ 	.word	0x00000000
        /*0020*/ 	.short	0x0007
        /*0022*/ 	.short	0x0038
        /*0024*/ 	.byte	0x00, 0xf4, 0x21, 0x00


	//----- nvinfo : EIATTR_KPARAM_INFO
	.align		4
.L_15:
        /*0028*/ 	.byte	0x04, 0x17
        /*002a*/ 	.short	(.L_17 - .L_16)
.L_16:
        /*002c*/ 	.word	0x00000000
        /*0030*/ 	.short	0x0006
        /*0032*/ 	.short	0x0030
        /*0034*/ 	.byte	0x00, 0xf4, 0x21, 0x00


	//----- nvinfo : EIATTR_KPARAM_INFO
	.align		4
.L_17:
        /*0038*/ 	.byte	0x04, 0x17
        /*003a*/ 	.short	(.L_19 - .L_18)
.L_18:
        /*003c*/ 	.word	0x00000000
        /*0040*/ 	.short	0x0005
        /*0042*/ 	.short	0x0028
        /*0044*/ 	.byte	0x00, 0xf4, 0x21, 0x00


	//----- nvinfo : EIATTR_KPARAM_INFO
	.align		4
.L_19:
        /*0048*/ 	.byte	0x04, 0x17
        /*004a*/ 	.short	(.L_21 - .L_20)
.L_20:
        /*004c*/ 	.word	0x00000000
        /*0050*/ 	.short	0x0004
        /*0052*/ 	.short	0x0020
        /*0054*/ 	.byte	0x00, 0xf4, 0x21, 0x00


	//----- nvinfo : EIATTR_KPARAM_INFO
	.align		4
.L_21:
        /*0058*/ 	.byte	0x04, 0x17
        /*005a*/ 	.short	(.L_23 - .L_22)
.L_22:
        /*005c*/ 	.word	0x00000000
        /*0060*/ 	.short	0x0003
        /*0062*/ 	.short	0x0018
        /*0064*/ 	.byte	0x00, 0xf4, 0x21, 0x00


	//----- nvinfo : EIATTR_KPARAM_INFO
	.align		4
.L_23:
        /*0068*/ 	.byte	0x04, 0x17
        /*006a*/ 	.short	(.L_25 - .L_24)
.L_24:
        /*006c*/ 	.word	0x00000000
        /*0070*/ 	.short	0x0002
        /*0072*/ 	.short	0x0010
        /*0074*/ 	.byte	0x00, 0xf4, 0x21, 0x00


	//----- nvinfo : EIATTR_KPARAM_INFO
	.align		4
.L_25:
        /*0078*/ 	.byte	0x04, 0x17
        /*007a*/ 	.short	(.L_27 - .L_26)
.L_26:
        /*007c*/ 	.word	0x00000000
        /*0080*/ 	.short	0x0001
        /*0082*/ 	.short	0x0008
        /*0084*/ 	.byte	0x00, 0xf4, 0x21, 0x00


	//----- nvinfo : EIATTR_KPARAM_INFO
	.align		4
.L_27:
        /*0088*/ 	.byte	0x04, 0x17
        /*008a*/ 	.short	(.L_29 - .L_28)
.L_28:
        /*008c*/ 	.word	0x00000000
        /*0090*/ 	.short	0x0000
        /*0092*/ 	.short	0x0000
        /*0094*/ 	.byte	0x00, 0xf4, 0x21, 0x00


	//----- nvinfo : EIATTR_SPARSE_MMA_MASK
	.align		4
.L_29:
        /*0098*/ 	.byte	0x03, 0x50
        /*009a*/ 	.short	0x0000


	//----- nvinfo : EIATTR_MAXREG_COUNT
	.align		4
        /*009c*/ 	.byte	0x03, 0x1b
        /*009e*/ 	.short	0x00ff


	//----- nvinfo : EIATTR_EXIT_INSTR_OFFSETS
	.align		4
        /*00a0*/ 	.byte	0x04, 0x1c
        /*00a2*/ 	.short	(.L_31 - .L_30)


	//   ....[0]....
.L_30:
        /*00a4*/ 	.word	0x00000690


	//   ....[1]....
        /*00a8*/ 	.word	0x000006b0


	//----- nvinfo : EIATTR_REQNTID
	.align		4
.L_31:
        /*00ac*/ 	.byte	0x04, 0x10
        /*00ae*/ 	.short	(.L_33 - .L_32)
.L_32:
        /*00b0*/ 	.word	0x00000100
        /*00b4*/ 	.word	0x00000001
        /*00b8*/ 	.word	0x00000001


	//----- nvinfo : EIATTR_CBANK_PARAM_SIZE
	.align		4
.L_33:
        /*00bc*/ 	.byte	0x03, 0x19
        /*00be*/ 	.short	0x0044


	//----- nvinfo : EIATTR_PARAM_CBANK
	.align		4
        /*00c0*/ 	.byte	0x04, 0x0a
        /*00c2*/ 	.short	(.L_35 - .L_34)
	.align		4
.L_34:
        /*00c4*/ 	.word	index@(.nv.constant0.triton_poi_fused__native_batch_norm_legit_no_training_cat_relu_62)
        /*00c8*/ 	.short	0x0210
        /*00ca*/ 	.short	0x0044


	//----- nvinfo : EIATTR_SW_WAR
	.align		4
.L_35:
        /*00cc*/ 	.byte	0x04, 0x36
        /*00ce*/ 	.short	(.L_37 - .L_36)
.L_36:
        /*00d0*/ 	.word	0x00000008
.L_37:


//--------------------- .nv.callgraph             --------------------------
	.section	.nv.callgraph,"",@"SHT_CUDA_CALLGRAPH"
	.align	4
	.sectionentsize	8
	.align		4
        /*0000*/ 	.word	0x00000000
	.align		4
        /*0004*/ 	.word	0xffffffff
	.align		4
        /*0008*/ 	.word	0x00000000
	.align		4
        /*000c*/ 	.word	0xfffffffe
	.align		4
        /*0010*/ 	.word	0x00000000
	.align		4
        /*0014*/ 	.word	0xfffffffd
	.align		4
        /*0018*/ 	.word	0x00000000
	.align		4
        /*001c*/ 	.word	0xfffffffc


//--------------------- .nv.constant4             --------------------------
	.section	.nv.constant4,"a",@progbits
	.align	8
	.align		8
.nv.constant4:
        /*0000*/ 	.dword	_$_str
	.align		8
        /*0008*/ 	.dword	_$_str_$_2


//--------------------- .text.triton_poi_fused__native_batch_norm_legit_no_training_cat_relu_62 --------------------------
	.section	.text.triton_poi_fused__native_batch_norm_legit_no_training_cat_relu_62,"ax",@progbits
	.align	128
        .global         triton_poi_fused__native_batch_norm_legit_no_training_cat_relu_62
        .type           triton_poi_fused__native_batch_norm_legit_no_training_cat_relu_62,@function
        .size           triton_poi_fused__native_batch_norm_legit_no_training_cat_relu_62,(.L_x_1 - triton_poi_fused__native_batch_norm_legit_no_training_cat_relu_62)
        .other          triton_poi_fused__native_batch_norm_legit_no_training_cat_relu_62,@"STO_CUDA_ENTRY STV_DEFAULT"
triton_poi_fused__native_batch_norm_legit_no_training_cat_relu_62:
.text.triton_poi_fused__native_batch_norm_legit_no_training_cat_relu_62:
[----:B------:R-:W0:Y:S01]  /*0000*/  LDC R1, c[0x0][0x28] ;  /* 0x00000a00ff017b82 */ /* 0x000e220000000800 */
[----:B------:R-:W1:Y:S07]  /*0010*/  S2R R0, SR_TID.X ;  /* 0x0000000000007919 */ /* 0x000e6e0000002100 */
[----:B------:R-:W2:Y:S01]  /*0020*/  LDC.64 R6, c[0x0][0x228] ;  /* 0x00008a00ff067b82 */ /* 0x000ea20000000a00 */
[----:B------:R-:W-:Y:S01]  /*0030*/  IMAD.MOV.U32 R4, RZ, RZ, RZ ;  /* 0x000000ffff047224 */ /* 0x000fe200078e00ff */
[----:B------:R-:W-:Y:S01]  /*0040*/  ULDC.64 UR4, c[0x0][0x208] ;  /* 0x0000820000047ab9 */ /* 0x000fe20000000a00 */
[----:B------:R-:W3:Y:S01]  /*0050*/  S2R R3, SR_CTAID.X ;  /* 0x0000000000037919 */ /* 0x000ee20000002500 */
[----:B------:R-:W-:Y:S01]  /*0060*/  IMAD.MOV.U32 R8, RZ, RZ, RZ ;  /* 0x000000ffff087224 */ /* 0x000fe200078e00ff */
[----:B------:R-:W-:-:S03]  /*0070*/  ULDC.64 UR6, c[0x0][0x218] ;  /* 0x0000860000067ab9 */ /* 0x000fc60000000a00 */
[----:B------:R-:W4:Y:S01]  /*0080*/  LDC.64 R16, c[0x0][0x220] ;  /* 0x00008800ff107b82 */ /* 0x000f220000000a00 */
[----:B-1----:R-:W-:-:S05]  /*0090*/  IMAD.SHL.U32 R0, R0, 0x2, RZ ;  /* 0x0000000200007824 */ /* 0x002fca00078e00ff */
[----:B------:R-:W-:-:S05]  /*00a0*/  LOP3.LUT R0, R0, 0x1fe, RZ, 0xc0, !PT ;  /* 0x000001fe00007812 */ /* 0x000fca00078ec0ff */
[----:B---3--:R-:W-:-:S05]  /*00b0*/  IMAD R3, R3, 0x200, R0 ;  /* 0x0000020003037824 */ /* 0x008fca00078e0200 */
[----:B------:R-:W-:Y:S02]  /*00c0*/  SHF.R.S32.HI R2, RZ, 0x1f, R3 ;  /* 0x0000001fff027819 */ /* 0x000fe40000011403 */
[----:B------:R-:W-:Y:S02]  /*00d0*/  ISETP.GE.AND P0, PT, R3, 0x16100, PT ;  /* 0x000161000300780c */ /* 0x000fe40003f06270 */
[----:B------:R-:W-:-:S04]  /*00e0*/  LEA.HI R9, R2, R3, RZ, 0x6 ;  /* 0x0000000302097211 */ /* 0x000fc800078f30ff */
[----:B------:R-:W-:-:S05]  /*00f0*/  SHF.R.S32.HI R5, RZ, 0x6, R9 ;  /* 0x00000006ff057819 */ /* 0x000fca0000011409 */
[----:B------:R-:W-:-:S05]  /*0100*/  IMAD.HI R0, R5, -0x465879d5, R4 ;  /* 0xb9a7862b05007827 */ /* 0x000fca00078e0204 */
[----:B------:R-:W-:-:S04]  /*0110*/  SHF.R.U32.HI R11, RZ, 0x1f, R0 ;  /* 0x0000001fff0b7819 */ /* 0x000fc80000011600 */
[----:B------:R-:W-:Y:S01]  /*0120*/  LEA.HI.SX32 R11, R0, R11, 0x18 ;  /* 0x0000000b000b7211 */ /* 0x000fe200078fc2ff */
[----:B------:R-:W-:-:S04]  /*0130*/  IMAD.MOV.U32 R0, RZ, RZ, RZ ;  /* 0x000000ffff007224 */ /* 0x000fc800078e00ff */
[----:B------:R-:W-:-:S04]  /*0140*/  IMAD R15, R11, -0x161, R5 ;  /* 0xfffffe9f0b0f7824 */ /* 0x000fc800078e0205 */
[----:B--2---:R-:W-:-:S05]  /*0150*/  IMAD.WIDE R6, R15, 0x4, R6 ;  /* 0x000000040f067825 */ /* 0x004fca00078e0206 */
[----:B------:R-:W2:Y:S01]  /*0160*/  @!P0 LDG.E.EL R0, desc[UR4][R6.64] ;  /* 0x0000000406008981 */ /* 0x000ea2000c2e1900 */
[----:B------:R-:W-:-:S03]  /*0170*/  HFMA2.MMA R2, -RZ, RZ, 0, 0 ;  /* 0x00000000ff027435 */ /* 0x000fc600000001ff */
[----:B------:R1:W3:Y:S07]  /*0180*/  @!P0 LDG.E.EL R8, desc[UR4][R6.64] ;  /* 0x0000000406088981 */ /* 0x0002ee000c2e1900 */
[----:B------:R-:W-:Y:S01]  /*0190*/  IMAD.HI R2, R3, -0x465879d5, R2 ;  /* 0xb9a7862b03027827 */ /* 0x000fe200078e0202 */
[----:B------:R-:W-:-:S04]  /*01a0*/  LOP3.LUT R9, R9, 0xffffffc0, RZ, 0xc0, !PT ;  /* 0xffffffc009097812 */ /* 0x000fc800078ec0ff */
[----:B------:R-:W-:-:S04]  /*01b0*/  SHF.R.U32.HI R5, RZ, 0x1f, R2 ;  /* 0x0000001fff057819 */ /* 0x000fc80000011602 */
[----:B------:R-:W-:Y:S01]  /*01c0*/  LEA.HI.SX32 R2, R2, R5, 0x12 ;  /* 0x0000000502027211 */ /* 0x000fe200078f92ff */
[----:B------:R-:W-:Y:S01]  /*01d0*/  IMAD.IADD R9, R3, 0x1, -R9 ;  /* 0x0000000103097824 */ /* 0x000fe200078e0a09 */
[----:B------:R-:W5:Y:S01]  /*01e0*/  LDC.64 R4, c[0x0][0x210] ;  /* 0x00008400ff047b82 */ /* 0x000f620000000a00 */
[----:B------:R-:W-:Y:S02]  /*01f0*/  IMAD.SHL.U32 R10, R15, 0x40, RZ ;  /* 0x000000400f0a7824 */ /* 0x000fe400078e00ff */
[----:B------:R-:W-:Y:S01]  /*0200*/  IMAD R11, R2, 0x300, RZ ;  /* 0x00000300020b7824 */ /* 0x000fe200078e02ff */
[----:B------:R-:W-:-:S04]  /*0210*/  SHF.R.S32.HI R12, RZ, 0x1f, R9 ;  /* 0x0000001fff0c7819 */ /* 0x000fc80000011409 */
[--C-:B------:R-:W-:Y:S02]  /*0220*/  IADD3 R9, P1, P2, R10, R9, R11.reuse ;  /* 0x000000090a097210 */ /* 0x100fe40007a3e00b */
[----:B------:R-:W-:Y:S02]  /*0230*/  SHF.R.S32.HI R11, RZ, 0x1f, R11 ;  /* 0x0000001fff0b7819 */ /* 0x000fe4000001140b */
[----:B------:R-:W-:Y:S01]  /*0240*/  SHF.R.S32.HI R10, RZ, 0x1f, R10 ;  /* 0x0000001fff0a7819 */ /* 0x000fe2000001140a */
[----:B-1----:R-:W-:-:S03]  /*0250*/  IMAD R7, R2, -0x5840, R3 ;  /* 0xffffa7c002077824 */ /* 0x002fc600078e0203 */
[----:B------:R-:W-:Y:S02]  /*0260*/  IADD3.X R6, R10, R12, R11, P1, P2 ;  /* 0x0000000c0a067210 */ /* 0x000fe40000fe440b */
[----:B------:R-:W1:Y:S01]  /*0270*/  LDC.64 R12, c[0x0][0x230] ;  /* 0x00008c00ff0c7b82 */ /* 0x000e620000000a00 */
[C---:B------:R-:W-:Y:S01]  /*0280*/  ISETP.GE.AND P2, PT, R15.reuse, 0x155, PT ;  /* 0x000001550f00780c */ /* 0x040fe20003f46270 */
[----:B------:R-:W-:Y:S01]  /*0290*/  IMAD R7, R2, 0x5540, R7 ;  /* 0x0000554002077824 */ /* 0x000fe200078e0207 */
[----:B------:R-:W-:-:S05]  /*02a0*/  ISETP.GT.AND P1, PT, R15, 0x154, !P0 ;  /* 0x000001540f00780c */ /* 0x000fca0004724270 */
[----:B------:R-:W1:Y:S01]  /*02b0*/  LDC.64 R10, c[0x0][0x238] ;  /* 0x00008e00ff0a7b82 */ /* 0x000e620000000a00 */
[----:B------:R-:W-:Y:S02]  /*02c0*/  ISETP.LT.AND P4, PT, R3, 0x16100, !P2 ;  /* 0x000161000300780c */ /* 0x000fe40005781270 */
[----:B------:R-:W-:Y:S01]  /*02d0*/  LEA R18, P3, R9, UR6, 0x2 ;  /* 0x0000000609127c11 */ /* 0x000fe2000f8610ff */
[----:B-----5:R-:W-:Y:S01]  /*02e0*/  IMAD.WIDE R22, R7, 0x4, R4 ;  /* 0x0000000407167825 */ /* 0x020fe200078e0204 */
[----:B------:R-:W-:Y:S02]  /*02f0*/  CS2R R4, SRZ ;  /* 0x0000000000047805 */ /* 0x000fe4000001ff00 */
[----:B------:R-:W-:Y:S02]  /*0300*/  LEA.HI.X R19, R9, UR7, R6, 0x2, P3 ;  /* 0x0000000709137c11 */ /* 0x000fe400098f1406 */
[----:B------:R-:W-:Y:S01]  /*0310*/  CS2R R6, SRZ ;  /* 0x0000000000067805 */ /* 0x000fe2000001ff00 */
[----:B------:R-:W-:Y:S01]  /*0320*/  IMAD.MOV.U32 R9, RZ, RZ, RZ ;  /* 0x000000ffff097224 */ /* 0x000fe200078e00ff */
[----:B------:R-:W-:Y:S01]  /*0330*/  MOV R2, RZ ;  /* 0x000000ff00027202 */ /* 0x000fe20000000f00 */
[C---:B----4-:R-:W-:Y:S01]  /*0340*/  IMAD.WIDE R16, R15.reuse, 0x4, R16 ;  /* 0x000000040f107825 */ /* 0x050fe200078e0210 */
[----:B------:R-:W4:Y:S04]  /*0350*/  @P1 LDG.E.64 R4, desc[UR4][R18.64+-0x15500] ;  /* 0xfeab000412041981 */ /* 0x000f28000c1e1b00 */
[----:B------:R5:W4:Y:S01]  /*0360*/  @P4 LDG.E.64 R6, desc[UR4][R22.64] ;  /* 0x0000000416064981 */ /* 0x000b22000c1e1b00 */
[----:B-1----:R-:W-:-:S03]  /*0370*/  IMAD.WIDE R12, R15, 0x4, R12 ;  /* 0x000000040f0c7825 */ /* 0x002fc600078e020c */
[----:B------:R-:W4:Y:S04]  /*0380*/  @!P0 LDG.E.EL R9, desc[UR4][R16.64] ;  /* 0x0000000410098981 */ /* 0x000f28000c2e1900 */
[----:B------:R1:W4:Y:S01]  /*0390*/  @!P0 LDG.E.EL R2, desc[UR4][R16.64] ;  /* 0x0000000410028981 */ /* 0x000322000c2e1900 */
[----:B0-----:R-:W-:Y:S01]  /*03a0*/  IMAD.WIDE R20, R15, 0x4, R10 ;  /* 0x000000040f147825 */ /* 0x001fe200078e020a */
[----:B------:R-:W-:Y:S02]  /*03b0*/  CS2R R14, SRZ ;  /* 0x00000000000e7805 */ /* 0x000fe4000001ff00 */
[----:B------:R-:W-:-:S04]  /*03c0*/  CS2R R10, SRZ ;  /* 0x00000000000a7805 */ /* 0x000fc8000001ff00 */
[----:B------:R-:W4:Y:S01]  /*03d0*/  @!P0 LDG.E.EL R14, desc[UR4][R12.64] ;  /* 0x000000040c0e8981 */ /* 0x000f22000c2e1900 */
[----:B-----5:R-:W-:Y:S01]  /*03e0*/  IMAD.MOV.U32 R22, RZ, RZ, 0x3e800000 ;  /* 0x3e800000ff167424 */ /* 0x020fe200078e00ff */
[----:B-1----:R-:W0:Y:S02]  /*03f0*/  LDC.64 R16, c[0x0][0x240] ;  /* 0x00009000ff107b82 */ /* 0x002e240000000a00 */
[----:B------:R1:W5:Y:S04]  /*0400*/  @!P0 LDG.E.EL R15, desc[UR4][R12.64] ;  /* 0x000000040c0f8981 */ /* 0x000368000c2e1900 */
[----:B------:R-:W5:Y:S04]  /*0410*/  @!P0 LDG.E.EL R11, desc[UR4][R20.64] ;  /* 0x00000004140b8981 */ /* 0x000f68000c2e1900 */
[----:B------:R-:W5:Y:S01]  /*0420*/  @!P0 LDG.E.EL R10, desc[UR4][R20.64] ;  /* 0x00000004140a8981 */ /* 0x000f62000c2e1900 */
[----:B-1----:R-:W1:Y:S01]  /*0430*/  LDC.64 R12, c[0x0][0x248] ;  /* 0x00009200ff0c7b82 */ /* 0x002e620000000a00 */
[----:B0-----:R-:W-:-:S04]  /*0440*/  IMAD.WIDE R16, R3, 0x4, R16 ;  /* 0x0000000403107825 */ /* 0x001fc800078e0210 */
[----:B-1----:R-:W-:-:S04]  /*0450*/  IMAD.WIDE R12, R3, 0x4, R12 ;  /* 0x00000004030c7825 */ /* 0x002fc800078e020c */
[----:B--2---:R-:W-:-:S04]  /*0460*/  FADD R0, R0, 9.9999997473787516356e-06 ;  /* 0x3727c5ac00007421 */ /* 0x004fc80000000000 */
[----:B------:R-:W0:Y:S01]  /*0470*/  MUFU.SQRT R18, R0 ;  /* 0x0000000000127308 */ /* 0x000e220000002000 */
[----:B---3--:R-:W-:-:S07]  /*0480*/  FADD R8, R8, 9.9999997473787516356e-06 ;  /* 0x3727c5ac08087421 */ /* 0x008fce0000000000 */
[----:B------:R-:W1:Y:S01]  /*0490*/  MUFU.SQRT R19, R8 ;  /* 0x0000000800137308 */ /* 0x000e620000002000 */
[C---:B0-----:R-:W-:Y:S02]  /*04a0*/  FSETP.GT.AND P6, PT, R18.reuse, 8.50705917302346158658e+37, PT ;  /* 0x7e8000001200780b */ /* 0x041fe40003fc4000 */
[----:B------:R-:W-:Y:S02]  /*04b0*/  FSETP.GEU.AND P3, PT, R18, 1.175494350822287508e-38, PT ;  /* 0x008000001200780b */ /* 0x000fe40003f6e000 */
[----:B------:R-:W-:Y:S02]  /*04c0*/  FSEL R23, R22, 1, P6 ;  /* 0x3f80000016177808 */ /* 0x000fe40003000000 */
[----:B-1----:R-:W-:-:S07]  /*04d0*/  FSETP.GT.AND P5, PT, R19, 8.50705917302346158658e+37, PT ;  /* 0x7e8000001300780b */ /* 0x002fce0003fa4000 */
[----:B------:R-:W-:Y:S01]  /*04e0*/  @P6 FMUL R18, R18, 0.25 ;  /* 0x3e80000012126820 */ /* 0x000fe20000400000 */
[----:B------:R-:W-:-:S03]  /*04f0*/  FSETP.GEU.AND P6, PT, R19, 1.175494350822287508e-38, PT ;  /* 0x008000001300780b */ /* 0x000fc60003fce000 */
[----:B------:R-:W-:Y:S02]  /*0500*/  @!P3 FMUL R18, R18, 16777216 ;  /* 0x4b8000001212b820 */ /* 0x000fe40000400000 */
[----:B------:R-:W-:-:S08]  /*0510*/  @P5 FMUL R19, R19, 0.25 ;  /* 0x3e80000013135820 */ /* 0x000fd00000400000 */
[----:B------:R-:W-:Y:S01]  /*0520*/  @!P6 FMUL R19, R19, 16777216 ;  /* 0x4b8000001313e820 */ /* 0x000fe20000400000 */
[----:B------:R-:W0:Y:S01]  /*0530*/  MUFU.RCP R18, R18 ;  /* 0x0000001200127308 */ /* 0x000e220000001000 */
[----:B------:R-:W-:-:S07]  /*0540*/  FSEL R0, R22, 1, P5 ;  /* 0x3f80000016007808 */ /* 0x000fce0002800000 */
[----:B------:R-:W1:Y:S01]  /*0550*/  MUFU.RCP R19, R19 ;  /* 0x0000001300137308 */ /* 0x000e620000001000 */
[----:B------:R-:W-:Y:S01]  /*0560*/  @!P3 FMUL R23, R23, 16777216 ;  /* 0x4b8000001717b820 */ /* 0x000fe20000400000 */
[----:B------:R-:W-:Y:S01]  /*0570*/  @!P6 FMUL R0, R0, 16777216 ;  /* 0x4b8000000000e820 */ /* 0x000fe20000400000 */
[----:B----4-:R-:W-:Y:S02]  /*0580*/  SEL R6, R6, RZ, P4 ;  /* 0x000000ff06067207 */ /* 0x010fe40002000000 */
[----:B------:R-:W-:Y:S02]  /*0590*/  SEL R7, R7, RZ, P4 ;  /* 0x000000ff07077207 */ /* 0x000fe40002000000 */
[----:B------:R-:W-:Y:S02]  /*05a0*/  @P2 SEL R6, R4, RZ, P1 ;  /* 0x000000ff04062207 */ /* 0x000fe40000800000 */
[----:B------:R-:W-:Y:S01]  /*05b0*/  @P2 SEL R7, R5, RZ, P1 ;  /* 0x000000ff05072207 */ /* 0x000fe20000800000 */
[----:B0-----:R-:W-:Y:S01]  /*05c0*/  FMUL R18, R18, R23 ;  /* 0x0000001712127220 */ /* 0x001fe20000400000 */
[----:B-1----:R-:W-:Y:S01]  /*05d0*/  FMUL R19, R19, R0 ;  /* 0x0000000013137220 */ /* 0x002fe20000400000 */
[----:B------:R-:W-:-:S02]  /*05e0*/  FADD R9, R6, -R9 ;  /* 0x8000000906097221 */ /* 0x000fc40000000000 */
[----:B------:R-:W-:Y:S02]  /*05f0*/  FADD R2, R7, -R2 ;  /* 0x8000000207027221 */ /* 0x000fe40000000000 */
[----:B------:R-:W-:Y:S02]  /*0600*/  FMUL R18, R9, R18 ;  /* 0x0000001209127220 */ /* 0x000fe40000400000 */
[----:B------:R-:W-:Y:S01]  /*0610*/  FMUL R19, R2, R19 ;  /* 0x0000001302137220 */ /* 0x000fe20000400000 */
[----:B------:R0:W-:Y:S01]  /*0620*/  @!P0 STG.E.64 desc[UR4][R16.64], R6 ;  /* 0x0000000610008986 */ /* 0x0001e2000c101b04 */
[----:B-----5:R-:W-:Y:S02]  /*0630*/  FFMA R11, R18, R14, R11 ;  /* 0x0000000e120b7223 */ /* 0x020fe4000000000b */
[----:B------:R-:W-:-:S03]  /*0640*/  FFMA R10, R19, R15, R10 ;  /* 0x0000000f130a7223 */ /* 0x000fc6000000000a */
[C---:B------:R-:W-:Y:S02]  /*0650*/  FSETP.GEU.AND P1, PT, R11.reuse, RZ, PT ;  /* 0x000000ff0b00720b */ /* 0x040fe40003f2e000 */
[C---:B------:R-:W-:Y:S02]  /*0660*/  FSETP.GEU.AND P2, PT, R10.reuse, RZ, PT ;  /* 0x000000ff0a00720b */ /* 0x040fe40003f4e000 */
[----:B------:R-:W-:Y:S02]  /*0670*/  FSEL R2, R11, RZ, P1 ;  /* 0x000000ff0b027208 */ /* 0x000fe40000800000 */
[----:B------:R-:W-:Y:S01]  /*0680*/  FSEL R3, R10, RZ, P2 ;  /* 0x000000ff0a037208 */ /* 0x000fe20001000000 */
[----:B0-----:R-:W-:Y:S08]  /*0690*/  @P0 EXIT ;  /* 0x000000000000094d */ /* 0x001ff00003800000 */
[----:B------:R-:W-:Y:S01]  /*06a0*/  STG.E.64 desc[UR4][R12.64], R2 ;  /* 0x000000020c007986 */ /* 0x000fe2000c101b04 */
[----:B------:R-:W-:Y:S05]  /*06b0*/  EXIT ;  /* 0x000000000000794d */ /* 0x000fea0003800000 */
.L_x_0:
[----:B------:R-:W-:-:S00]  /*06c0*/  BRA `(.L_x_0) ;  /* 0xfffffffc00fc7947 */ /* 0x000fc0000383ffff */
[----:B------:R-:W-:-:S00]  /*06d0*/  NOP ;  /* 0x0000000000007918 */ /* 0x000fc00000000000 */
        /* <DEDUP_REMOVED lines=10> */
.L_x_1:


//--------------------- .nv.global.init           --------------------------
	.section	.nv.global.init,"aw",@progbits
.nv.global.init:
	.type		_$_str,@object
	.size		_$_str,(_$_str_$_2 - _$_str)
_$_str:
        /*0000*/ 	.byte	0x5f, 0x5f, 0x43, 0x55, 0x44, 0x41, 0x5f, 0x46, 0x54, 0x5a, 0x00
	.type		_$_str_$_2,@object
	.size		_$_str_$_2,(.L_1 - _$_str_$_2)
_$_str_$_2:
        /*000b*/ 	.byte	0x5f, 0x5f, 0x43, 0x55, 0x44, 0x41, 0x5f, 0x50, 0x52, 0x45, 0x43, 0x5f, 0x53, 0x51, 0x52, 0x54
        /*001b*/ 	.byte	0x00
.L_1:


//--------------------- .nv.constant0.triton_poi_fused__native_batch_norm_legit_no_training_cat_relu_62 --------------------------
	.section	.nv.constant0.triton_poi_fused__native_batch_norm_legit_no_training_cat_relu_62,"a",@progbits
	.sectionflags	@""
	.align	4
.nv.constant0.triton_poi_fused__native_batch_norm_legit_no_training_cat_relu_62:
	.zero		596
